//
// Generated by NVIDIA NVVM Compiler
//
// Compiler Build ID: CL-36424714
// Cuda compilation tools, release 13.0, V13.0.88
// Based on NVVM 20.0.0
//

.version 9.0
.target sm_100
.address_size 64

	// .globl	_Z6updatePfS_i
.extern .shared .align 16 .b8 sdata[];

.visible .entry _Z6updatePfS_i(
	.param .u64 .ptr .align 1 _Z6updatePfS_i_param_0,
	.param .u64 .ptr .align 1 _Z6updatePfS_i_param_1,
	.param .u32 _Z6updatePfS_i_param_2
)
{
	.reg .pred 	%p<8>;
	.reg .b32 	%r<17>;
	.reg .b32 	%f<14>;
	.reg .b64 	%rd<12>;

	ld.param.u64 	%rd1, [_Z6updatePfS_i_param_0];
	ld.param.u64 	%rd2, [_Z6updatePfS_i_param_1];
	ld.param.u32 	%r2, [_Z6updatePfS_i_param_2];
	mov.u32 	%r3, %ctaid.x;
	mov.u32 	%r4, %ntid.x;
	mov.u32 	%r5, %tid.x;
	mad.lo.s32 	%r1, %r3, %r4, %r5;
	mul.lo.s32 	%r6, %r2, %r2;
	setp.ge.s32 	%p1, %r1, %r6;
	@%p1 bra 	$L__BB0_3;
	div.s32 	%r7, %r1, %r2;
	mul.lo.s32 	%r9, %r7, %r2;
	sub.s32 	%r10, %r1, %r9;
	add.s32 	%r11, %r2, -1;
	min.s32 	%r12, %r7, %r10;
	setp.lt.s32 	%p2, %r12, 1;
	max.s32 	%r13, %r7, %r10;
	setp.ge.s32 	%p3, %r13, %r11;
	or.pred  	%p4, %p3, %p2;
	@%p4 bra 	$L__BB0_3;
	cvta.to.global.u64 	%rd3, %rd1;
	not.b32 	%r14, %r2;
	add.s32 	%r15, %r1, %r14;
	mul.wide.s32 	%rd4, %r15, 4;
	add.s64 	%rd5, %rd3, %rd4;
	ld.global.f32 	%f1, [%rd5];
	ld.global.f32 	%f2, [%rd5+8];
	add.s32 	%r16, %r2, %r1;
	mul.wide.s32 	%rd6, %r16, 4;
	add.s64 	%rd7, %rd3, %rd6;
	ld.global.f32 	%f3, [%rd7+-4];
	ld.global.f32 	%f4, [%rd7+4];
	setp.lt.f32 	%p5, %f2, %f1;
	selp.f32 	%f5, %f1, %f2, %p5;
	selp.f32 	%f6, %f2, %f1, %p5;
	setp.lt.f32 	%p6, %f4, %f3;
	selp.f32 	%f7, %f3, %f4, %p6;
	selp.f32 	%f8, %f4, %f3, %p6;
	mul.wide.s32 	%rd8, %r1, 4;
	add.s64 	%rd9, %rd3, %rd8;
	ld.global.f32 	%f9, [%rd9];
	setp.lt.f32 	%p7, %f6, %f8;
	min.f32 	%f10, %f5, %f8;
	min.f32 	%f11, %f6, %f7;
	selp.f32 	%f12, %f10, %f11, %p7;
	add.f32 	%f13, %f9, %f12;
	cvta.to.global.u64 	%rd10, %rd2;
	add.s64 	%rd11, %rd10, %rd8;
	st.global.f32 	[%rd11], %f13;
$L__BB0_3:
	ret;

}
	// .globl	_Z13reduceSmemDynPfS_i
.visible .entry _Z13reduceSmemDynPfS_i(
	.param .u64 .ptr .align 1 _Z13reduceSmemDynPfS_i_param_0,
	.param .u64 .ptr .align 1 _Z13reduceSmemDynPfS_i_param_1,
	.param .u32 _Z13reduceSmemDynPfS_i_param_2
)
{
	.reg .pred 	%p<7>;
	.reg .b32 	%r<15>;
	.reg .b32 	%f<24>;
	.reg .b64 	%rd<9>;

	ld.param.u64 	%rd1, [_Z13reduceSmemDynPfS_i_param_0];
	ld.param.u64 	%rd2, [_Z13reduceSmemDynPfS_i_param_1];
	ld.param.u32 	%r8, [_Z13reduceSmemDynPfS_i_param_2];
	mov.u32 	%r1, %tid.x;
	mov.u32 	%r2, %ctaid.x;
	mov.u32 	%r14, %ntid.x;
	mad.lo.s32 	%r4, %r2, %r14, %r1;
	setp.ge.u32 	%p1, %r4, %r8;
	shl.b32 	%r9, %r1, 2;
	mov.u32 	%r10, sdata;
	add.s32 	%r5, %r10, %r9;
	@%p1 bra 	$L__BB1_2;
	cvta.to.global.u64 	%rd3, %rd1;
	mul.wide.u32 	%rd4, %r4, 4;
	add.s64 	%rd5, %rd3, %rd4;
	ld.global.f32 	%f1, [%rd5];
	st.shared.f32 	[%r5], %f1;
	bra.uni 	$L__BB1_3;
$L__BB1_2:
	mov.b32 	%r11, 0;
	st.shared.u32 	[%r5], %r11;
$L__BB1_3:
	bar.sync 	0;
	setp.lt.u32 	%p2, %r14, 66;
	@%p2 bra 	$L__BB1_7;
$L__BB1_4:
	shr.u32 	%r7, %r14, 1;
	setp.ge.u32 	%p3, %r1, %r7;
	@%p3 bra 	$L__BB1_6;
	shl.b32 	%r12, %r7, 2;
	add.s32 	%r13, %r5, %r12;
	ld.shared.f32 	%f2, [%r13];
	ld.shared.f32 	%f3, [%r5];
	add.f32 	%f4, %f2, %f3;
	st.shared.f32 	[%r5], %f4;
$L__BB1_6:
	bar.sync 	0;
	setp.gt.u32 	%p4, %r14, 131;
	mov.u32 	%r14, %r7;
	@%p4 bra 	$L__BB1_4;
$L__BB1_7:
	setp.gt.u32 	%p5, %r1, 31;
	@%p5 bra 	$L__BB1_10;
	ld.volatile.shared.f32 	%f5, [%r5+128];
	ld.volatile.shared.f32 	%f6, [%r5];
	add.f32 	%f7, %f5, %f6;
	st.volatile.shared.f32 	[%r5], %f7;
	ld.volatile.shared.f32 	%f8, [%r5+64];
	ld.volatile.shared.f32 	%f9, [%r5];
	add.f32 	%f10, %f8, %f9;
	st.volatile.shared.f32 	[%r5], %f10;
	ld.volatile.shared.f32 	%f11, [%r5+32];
	ld.volatile.shared.f32 	%f12, [%r5];
	add.f32 	%f13, %f11, %f12;
	st.volatile.shared.f32 	[%r5], %f13;
	ld.volatile.shared.f32 	%f14, [%r5+16];
	ld.volatile.shared.f32 	%f15, [%r5];
	add.f32 	%f16, %f14, %f15;
	st.volatile.shared.f32 	[%r5], %f16;
	ld.volatile.shared.f32 	%f17, [%r5+8];
	ld.volatile.shared.f32 	%f18, [%r5];
	add.f32 	%f19, %f17, %f18;
	st.volatile.shared.f32 	[%r5], %f19;
	ld.volatile.shared.f32 	%f20, [%r5+4];
	ld.volatile.shared.f32 	%f21, [%r5];
	add.f32 	%f22, %f20, %f21;
	st.volatile.shared.f32 	[%r5], %f22;
	setp.ne.s32 	%p6, %r1, 0;
	@%p6 bra 	$L__BB1_10;
	ld.shared.f32 	%f23, [sdata];
	cvta.to.global.u64 	%rd6, %rd2;
	mul.wide.u32 	%rd7, %r2, 4;
	add.s64 	%rd8, %rd6, %rd7;
	st.global.f32 	[%rd8], %f23;
$L__BB1_10:
	ret;

}


// ===== COMPILED SASS (sm_100) =====

	.target	sm_100

	.elftype	@"ET_EXEC"


//--------------------- .note.nv.tkinfo           --------------------------
	.section	.note.nv.tkinfo,"",@"SHT_NOTE"
	.sectionflags	@"SHF_NOTE_NV_TKINFO"
	.tkinfo
        /*0018*/ 	.word	0x00000002
        /*0030*/ 	.string	""
        /*0030*/ 	.string	"ptxas"
        /*0030*/ 	.string	"Cuda compilation tools, release 13.0, V13.0.88"
        /*0030*/ 	.string	"Build cuda_13.0.r13.0/compiler.36424714_0"
        /*0030*/ 	.string	"-arch sm_100 -m 64 "



//--------------------- .note.nv.cuinfo           --------------------------
	.section	.note.nv.cuinfo,"",@"SHT_NOTE"
	.sectionflags	@"SHF_NOTE_NV_CUINFO"
        /*0018*/ 	.short	0x0002
        /*001a*/ 	.short	0x0064
        /*001c*/ 	.short	0x0082
	.zero		2


//--------------------- .nv.info                  --------------------------
	.section	.nv.info,"",@"SHT_CUDA_INFO"
	.align	4


	//----- nvinfo : EIATTR_REGCOUNT
	.align		4
        /*0000*/ 	.byte	0x04, 0x2f
        /*0002*/ 	.short	(.L_1 - .L_0)
	.align		4
.L_0:
        /*0004*/ 	.word	index@(_Z6updatePfS_i)
        /*0008*/ 	.word	0x00000012


	//----- nvinfo : EIATTR_FRAME_SIZE
	.align		4
.L_1:
        /*000c*/ 	.byte	0x04, 0x11
        /*000e*/ 	.short	(.L_3 - .L_2)
	.align		4
.L_2:
        /*0010*/ 	.word	index@(_Z6updatePfS_i)
        /*0014*/ 	.word	0x00000000


	//----- nvinfo : EIATTR_REGCOUNT
	.align		4
.L_3:
        /*0018*/ 	.byte	0x04, 0x2f
        /*001a*/ 	.short	(.L_5 - .L_4)
	.align		4
.L_4:
        /*001c*/ 	.word	index@(_Z13reduceSmemDynPfS_i)
        /*0020*/ 	.word	0x0000000e


	//----- nvinfo : EIATTR_FRAME_SIZE
	.align		4
.L_5:
        /*0024*/ 	.byte	0x04, 0x11
        /*0026*/ 	.short	(.L_7 - .L_6)
	.align		4
.L_6:
        /*0028*/ 	.word	index@(_Z13reduceSmemDynPfS_i)
        /*002c*/ 	.word	0x00000000


	//----- nvinfo : EIATTR_MIN_STACK_SIZE
	.align		4
.L_7:
        /*0030*/ 	.byte	0x04, 0x12
        /*0032*/ 	.short	(.L_9 - .L_8)
	.align		4
.L_8:
        /*0034*/ 	.word	index@(_Z13reduceSmemDynPfS_i)
        /*0038*/ 	.word	0x00000000


	//----- nvinfo : EIATTR_MIN_STACK_SIZE
	.align		4
.L_9:
        /*003c*/ 	.byte	0x04, 0x12
        /*003e*/ 	.short	(.L_11 - .L_10)
	.align		4
.L_10:
        /*0040*/ 	.word	index@(_Z6updatePfS_i)
        /*0044*/ 	.word	0x00000000
.L_11:


//--------------------- .nv.compat                --------------------------
	.section	.nv.compat,"",@"SHT_CUDA_COMPAT_INFO"
	.align	4
        /*0000*/ 	.byte	0x02, 0x09, 0x00, 0x00, 0x02, 0x02, 0x01, 0x00, 0x02, 0x05, 0x05, 0x00, 0x03, 0x07, 0x01, 0x01
        /*0010*/ 	.byte	0x02, 0x03, 0x00, 0x00, 0x02, 0x06, 0x01, 0x00, 0x04, 0x0b, 0x08, 0x00, 0x09, 0x00, 0x00, 0x00
        /*0020*/ 	.byte	0x00, 0x00, 0x00, 0x00


//--------------------- .nv.info._Z13reduceSmemDynPfS_i --------------------------
	.section	.nv.info._Z13reduceSmemDynPfS_i,"",@"SHT_CUDA_INFO"
	.sectionflags	@""
	.align	4


	//----- nvinfo : EIATTR_CUDA_API_VERSION
	.align		4
        /*0000*/ 	.byte	0x04, 0x37
        /*0002*/ 	.short	(.L_13 - .L_12)
.L_12:
        /*0004*/ 	.word	0x00000082


	//----- nvinfo : EIATTR_KPARAM_INFO
	.align		4
.L_13:
        /*0008*/ 	.byte	0x04, 0x17
        /*000a*/ 	.short	(.L_15 - .L_14)
.L_14:
        /*000c*/ 	.word	0x00000000
        /*0010*/ 	.short	0x0002
        /*0012*/ 	.short	0x0010
        /*0014*/ 	.byte	0x00, 0xf0, 0x11, 0x00


	//----- nvinfo : EIATTR_KPARAM_INFO
	.align		4
.L_15:
        /*0018*/ 	.byte	0x04, 0x17
        /*001a*/ 	.short	(.L_17 - .L_16)
.L_16:
        /*001c*/ 	.word	0x00000000
        /*0020*/ 	.short	0x0001
        /*0022*/ 	.short	0x0008
        /*0024*/ 	.byte	0x00, 0xf5, 0x21, 0x00


	//----- nvinfo : EIATTR_KPARAM_INFO
	.align		4
.L_17:
        /*0028*/ 	.byte	0x04, 0x17
        /*002a*/ 	.short	(.L_19 - .L_18)
.L_18:
        /*002c*/ 	.word	0x00000000
        /*0030*/ 	.short	0x0000
        /*0032*/ 	.short	0x0000
        /*0034*/ 	.byte	0x00, 0xf5, 0x21, 0x00


	//----- nvinfo : EIATTR_SPARSE_MMA_MASK
	.align		4
.L_19:
        /*0038*/ 	.byte	0x03, 0x50
        /*003a*/ 	.short	0x0000


	//----- nvinfo : EIATTR_MAXREG_COUNT
	.align		4
        /*003c*/ 	.byte	0x03, 0x1b
        /*003e*/ 	.short	0x00ff


	//----- nvinfo : EIATTR_NUM_BARRIERS
	.align		4
        /*0040*/ 	.byte	0x02, 0x4c
        /*0042*/ 	.byte	0x01
	.zero		1


	//----- nvinfo : EIATTR_MERCURY_ISA_VERSION
	.align		4
        /*0044*/ 	.byte	0x03, 0x5f
        /*0046*/ 	.short	0x0101


	//----- nvinfo : EIATTR_VRC_CTA_INIT_COUNT
	.align		4
        /*0048*/ 	.byte	0x02, 0x4a
	.zero		1
	.zero		1


	//----- nvinfo : EIATTR_EXIT_INSTR_OFFSETS
	.align		4
        /*004c*/ 	.byte	0x04, 0x1c
        /*004e*/ 	.short	(.L_21 - .L_20)


	//   ....[0]....
.L_20:
        /*0050*/ 	.word	0x00000210


	//   ....[1]....
        /*0054*/ 	.word	0x000003b0


	//   ....[2]....
        /*0058*/ 	.word	0x00000430


	//----- nvinfo : EIATTR_CBANK_PARAM_SIZE
	.align		4
.L_21:
        /*005c*/ 	.byte	0x03, 0x19
        /*005e*/ 	.short	0x0014


	//----- nvinfo : EIATTR_PARAM_CBANK
	.align		4
        /*0060*/ 	.byte	0x04, 0x0a
        /*0062*/ 	.short	(.L_23 - .L_22)
	.align		4
.L_22:
        /*0064*/ 	.word	index@(.nv.constant0._Z13reduceSmemDynPfS_i)
        /*0068*/ 	.short	0x0380
        /*006a*/ 	.short	0x0014


	//----- nvinfo : EIATTR_SW_WAR
	.align		4
.L_23:
        /*006c*/ 	.byte	0x04, 0x36
        /*006e*/ 	.short	(.L_25 - .L_24)
.L_24:
        /*0070*/ 	.word	0x00000008
.L_25:


//--------------------- .nv.info._Z6updatePfS_i   --------------------------
	.section	.nv.info._Z6updatePfS_i,"",@"SHT_CUDA_INFO"
	.sectionflags	@""
	.align	4


	//----- nvinfo : EIATTR_CUDA_API_VERSION
	.align		4
        /*0000*/ 	.byte	0x04, 0x37
        /*0002*/ 	.short	(.L_27 - .L_26)
.L_26:
        /*0004*/ 	.word	0x00000082


	//----- nvinfo : EIATTR_KPARAM_INFO
	.align		4
.L_27:
        /*0008*/ 	.byte	0x04, 0x17
        /*000a*/ 	.short	(.L_29 - .L_28)
.L_28:
        /*000c*/ 	.word	0x00000000
        /*0010*/ 	.short	0x0002
        /*0012*/ 	.short	0x0010
        /*0014*/ 	.byte	0x00, 0xf0, 0x11, 0x00


	//----- nvinfo : EIATTR_KPARAM_INFO
	.align		4
.L_29:
        /*0018*/ 	.byte	0x04, 0x17
        /*001a*/ 	.short	(.L_31 - .L_30)
.L_30:
        /*001c*/ 	.word	0x00000000
        /*0020*/ 	.short	0x0001
        /*0022*/ 	.short	0x0008
        /*0024*/ 	.byte	0x00, 0xf5, 0x21, 0x00


	//----- nvinfo : EIATTR_KPARAM_INFO
	.align		4
.L_31:
        /*0028*/ 	.byte	0x04, 0x17
        /*002a*/ 	.short	(.L_33 - .L_32)
.L_32:
        /*002c*/ 	.word	0x00000000
        /*0030*/ 	.short	0x0000
        /*0032*/ 	.short	0x0000
        /*0034*/ 	.byte	0x00, 0xf5, 0x21, 0x00


	//----- nvinfo : EIATTR_SPARSE_MMA_MASK
	.align		4
.L_33:
        /*0038*/ 	.byte	0x03, 0x50
        /*003a*/ 	.short	0x0000


	//----- nvinfo : EIATTR_MAXREG_COUNT
	.align		4
        /*003c*/ 	.byte	0x03, 0x1b
        /*003e*/ 	.short	0x00ff


	//----- nvinfo : EIATTR_MERCURY_ISA_VERSION
	.align		4
        /*0040*/ 	.byte	0x03, 0x5f
        /*0042*/ 	.short	0x0101


	//----- nvinfo : EIATTR_VRC_CTA_INIT_COUNT
	.align		4
        /*0044*/ 	.byte	0x02, 0x4a
	.zero		1
	.zero		1


	//----- nvinfo : EIATTR_EXIT_INSTR_OFFSETS
	.align		4
        /*0048*/ 	.byte	0x04, 0x1c
        /*004a*/ 	.short	(.L_35 - .L_34)


	//   ....[0]....
.L_34:
        /*004c*/ 	.word	0x00000080


	//   ....[1]....
        /*0050*/ 	.word	0x00000280


	//   ....[2]....
        /*0054*/ 	.word	0x00000420


	//----- nvinfo : EIATTR_CBANK_PARAM_SIZE
	.align		4
.L_35:
        /*0058*/ 	.byte	0x03, 0x19
        /*005a*/ 	.short	0x0014


	//----- nvinfo : EIATTR_PARAM_CBANK
	.align		4
        /*005c*/ 	.byte	0x04, 0x0a
        /*005e*/ 	.short	(.L_37 - .L_36)
	.align		4
.L_36:
        /*0060*/ 	.word	index@(.nv.constant0._Z6updatePfS_i)
        /*0064*/ 	.short	0x0380
        /*0066*/ 	.short	0x0014


	//----- nvinfo : EIATTR_SW_WAR
	.align		4
.L_37:
        /*0068*/ 	.byte	0x04, 0x36
        /*006a*/ 	.short	(.L_39 - .L_38)
.L_38:
        /*006c*/ 	.word	0x00000008
.L_39:


//--------------------- .nv.callgraph             --------------------------
	.section	.nv.callgraph,"",@"SHT_CUDA_CALLGRAPH"
	.align	4
	.sectionentsize	8
	.align		4
        /*0000*/ 	.word	0x00000000
	.align		4
        /*0004*/ 	.word	0xffffffff
	.align		4
        /*0008*/ 	.word	0x00000000
	.align		4
        /*000c*/ 	.word	0xfffffffe
	.align		4
        /*0010*/ 	.word	0x00000000
	.align		4
        /*0014*/ 	.word	0xfffffffd
	.align		4
        /*0018*/ 	.word	0x00000000
	.align		4
        /*001c*/ 	.word	0xfffffffc


//--------------------- .text._Z13reduceSmemDynPfS_i --------------------------
	.section	.text._Z13reduceSmemDynPfS_i,"ax",@progbits
	.align	128
        .global         _Z13reduceSmemDynPfS_i
        .type           _Z13reduceSmemDynPfS_i,@function
        .size           _Z13reduceSmemDynPfS_i,(.L_x_4 - _Z13reduceSmemDynPfS_i)
        .other          _Z13reduceSmemDynPfS_i,@"STO_CUDA_ENTRY STV_DEFAULT"
_Z13reduceSmemDynPfS_i:
.text._Z13reduceSmemDynPfS_i:
[----:B------:R-:W-:Y:S01]  /*0000*/  LDC R1, c[0x0][0x37c] ;  /* 0x0000df00ff017b82 */ /* 0x000fe20000000800 */
[----:B------:R-:W0:Y:S01]  /*0010*/  S2R R3, SR_TID.X ;  /* 0x0000000000037919 */ /* 0x000e220000002100 */
[----:B------:R-:W0:Y:S01]  /*0020*/  LDCU UR8, c[0x0][0x360] ;  /* 0x00006c00ff0877ac */ /* 0x000e220008000800 */
[----:B------:R-:W0:Y:S01]  /*0030*/  S2R R0, SR_CTAID.X ;  /* 0x0000000000007919 */ /* 0x000e220000002500 */
[----:B------:R-:W1:Y:S01]  /*0040*/  LDCU UR4, c[0x0][0x390] ;  /* 0x00007200ff0477ac */ /* 0x000e620008000800 */
[----:B------:R-:W2:Y:S01]  /*0050*/  LDCU.64 UR6, c[0x0][0x358] ;  /* 0x00006b00ff0677ac */ /* 0x000ea20008000a00 */
[----:B0-----:R-:W-:-:S05]  /*0060*/  IMAD R7, R0, UR8, R3 ;  /* 0x0000000800077c24 */ /* 0x001fca000f8e0203 */
[----:B-1----:R-:W-:-:S13]  /*0070*/  ISETP.GE.U32.AND P1, PT, R7, UR4, PT ;  /* 0x0000000407007c0c */ /* 0x002fda000bf26070 */
[----:B------:R-:W0:Y:S02]  /*0080*/  @!P1 LDC.64 R4, c[0x0][0x380] ;  /* 0x0000e000ff049b82 */ /* 0x000e240000000a00 */
[----:B0-----:R-:W-:-:S06]  /*0090*/  @!P1 IMAD.WIDE.U32 R4, R7, 0x4, R4 ;  /* 0x0000000407049825 */ /* 0x001fcc00078e0004 */
[----:B--2---:R-:W2:Y:S01]  /*00a0*/  @!P1 LDG.E R5, desc[UR6][R4.64] ;  /* 0x0000000604059981 */ /* 0x004ea2000c1e1900 */
[----:B------:R-:W0:Y:S01]  /*00b0*/  S2UR UR5, SR_CgaCtaId ;  /* 0x00000000000579c3 */ /* 0x000e220000008800 */
[----:B------:R-:W-:Y:S01]  /*00c0*/  MOV R6, UR8 ;  /* 0x0000000800067c02 */ /* 0x000fe20008000f00 */
[----:B------:R-:W-:Y:S01]  /*00d0*/  UMOV UR4, 0x400 ;  /* 0x0000040000047882 */ /* 0x000fe20000000000 */
[----:B------:R-:W-:Y:S02]  /*00e0*/  ISETP.GT.U32.AND P0, PT, R3, 0x1f, PT ;  /* 0x0000001f0300780c */ /* 0x000fe40003f04070 */
[----:B------:R-:W-:Y:S01]  /*00f0*/  ISETP.GE.U32.AND P2, PT, R6, 0x42, PT ;  /* 0x000000420600780c */ /* 0x000fe20003f46070 */
[----:B0-----:R-:W-:-:S06]  /*0100*/  ULEA UR4, UR5, UR4, 0x18 ;  /* 0x0000000405047291 */ /* 0x001fcc000f8ec0ff */
[----:B------:R-:W-:-:S05]  /*0110*/  LEA R2, R3, UR4, 0x2 ;  /* 0x0000000403027c11 */ /* 0x000fca000f8e10ff */
[----:B--2---:R0:W-:Y:S04]  /*0120*/  @!P1 STS [R2], R5 ;  /* 0x0000000502009388 */ /* 0x0041e80000000800 */
[----:B------:R0:W-:Y:S01]  /*0130*/  @P1 STS [R2], RZ ;  /* 0x000000ff02001388 */ /* 0x0001e20000000800 */
[----:B------:R-:W-:Y:S06]  /*0140*/  BAR.SYNC.DEFER_BLOCKING 0x0 ;  /* 0x0000000000007b1d */ /* 0x000fec0000010000 */
[----:B------:R-:W-:Y:S05]  /*0150*/  @!P2 BRA `(.L_x_0) ;  /* 0x00000000002ca947 */ /* 0x000fea0003800000 */
.L_x_1:
[----:B------:R-:W-:-:S04]  /*0160*/  SHF.R.U32.HI R7, RZ, 0x1, R6 ;  /* 0x00000001ff077819 */ /* 0x000fc80000011606 */
[----:B------:R-:W-:-:S13]  /*0170*/  ISETP.GE.U32.AND P1, PT, R3, R7, PT ;  /* 0x000000070300720c */ /* 0x000fda0003f26070 */
[----:B------:R-:W-:Y:S01]  /*0180*/  @!P1 LEA R4, R7, R2, 0x2 ;  /* 0x0000000207049211 */ /* 0x000fe200078e10ff */
[----:B0-----:R-:W-:Y:S05]  /*0190*/  @!P1 LDS R5, [R2] ;  /* 0x0000000002059984 */ /* 0x001fea0000000800 */
[----:B------:R-:W0:Y:S02]  /*01a0*/  @!P1 LDS R4, [R4] ;  /* 0x0000000004049984 */ /* 0x000e240000000800 */
[----:B0-----:R-:W-:-:S05]  /*01b0*/  @!P1 FADD R5, R4, R5 ;  /* 0x0000000504059221 */ /* 0x001fca0000000000 */
[----:B------:R1:W-:Y:S01]  /*01c0*/  @!P1 STS [R2], R5 ;  /* 0x0000000502009388 */ /* 0x0003e20000000800 */
[----:B------:R-:W-:Y:S01]  /*01d0*/  BAR.SYNC.DEFER_BLOCKING 0x0 ;  /* 0x0000000000007b1d */ /* 0x000fe20000010000 */
[----:B------:R-:W-:Y:S02]  /*01e0*/  ISETP.GT.U32.AND P1, PT, R6, 0x83, PT ;  /* 0x000000830600780c */ /* 0x000fe40003f24070 */
[----:B------:R-:W-:-:S11]  /*01f0*/  MOV R6, R7 ;  /* 0x0000000700067202 */ /* 0x000fd60000000f00 */
[----:B-1----:R-:W-:Y:S05]  /*0200*/  @P1 BRA `(.L_x_1) ;  /* 0xfffffffc00d41947 */ /* 0x002fea000383ffff */
.L_x_0:
[----:B------:R-:W-:Y:S05]  /*0210*/  @P0 EXIT ;  /* 0x000000000000094d */ /* 0x000fea0003800000 */
[----:B------:R-:W-:Y:S01]  /*0220*/  LDS R4, [R2+0x80] ;  /* 0x0000800002047984 */ /* 0x000fe20000000800 */
[----:B------:R-:W-:-:S03]  /*0230*/  ISETP.NE.AND P0, PT, R3, RZ, PT ;  /* 0x000000ff0300720c */ /* 0x000fc60003f05270 */
[----:B0-----:R-:W0:Y:S02]  /*0240*/  LDS R5, [R2] ;  /* 0x0000000002057984 */ /* 0x001e240000000800 */
[----:B0-----:R-:W-:-:S05]  /*0250*/  FADD R5, R4, R5 ;  /* 0x0000000504057221 */ /* 0x001fca0000000000 */
[----:B------:R-:W-:Y:S04]  /*0260*/  STS [R2], R5 ;  /* 0x0000000502007388 */ /* 0x000fe80000000800 */
[----:B------:R-:W-:Y:S04]  /*0270*/  LDS R4, [R2+0x40] ;  /* 0x0000400002047984 */ /* 0x000fe80000000800 */
[----:B------:R-:W0:Y:S02]  /*0280*/  LDS R7, [R2] ;  /* 0x0000000002077984 */ /* 0x000e240000000800 */
        /* <DEDUP_REMOVED lines=17> */
[----:B------:R0:W-:Y:S01]  /*03a0*/  STS [R2], R7 ;  /* 0x0000000702007388 */ /* 0x0001e20000000800 */
[----:B------:R-:W-:Y:S05]  /*03b0*/  @P0 EXIT ;  /* 0x000000000000094d */ /* 0x000fea0003800000 */
[----:B------:R-:W1:Y:S01]  /*03c0*/  S2UR UR5, SR_CgaCtaId ;  /* 0x00000000000579c3 */ /* 0x000e620000008800 */
[----:B------:R-:W-:-:S07]  /*03d0*/  UMOV UR4, 0x400 ;  /* 0x0000040000047882 */ /* 0x000fce0000000000 */
[----:B0-----:R-:W0:Y:S01]  /*03e0*/  LDC.64 R2, c[0x0][0x388] ;  /* 0x0000e200ff027b82 */ /* 0x001e220000000a00 */
[----:B-1----:R-:W-:Y:S01]  /*03f0*/  ULEA UR4, UR5, UR4, 0x18 ;  /* 0x0000000405047291 */ /* 0x002fe2000f8ec0ff */
[----:B0-----:R-:W-:-:S08]  /*0400*/  IMAD.WIDE.U32 R2, R0, 0x4, R2 ;  /* 0x0000000400027825 */ /* 0x001fd000078e0002 */
[----:B------:R-:W0:Y:S04]  /*0410*/  LDS R5, [UR4] ;  /* 0x00000004ff057984 */ /* 0x000e280008000800 */
[----:B0-----:R-:W-:Y:S01]  /*0420*/  STG.E desc[UR6][R2.64], R5 ;  /* 0x0000000502007986 */ /* 0x001fe2000c101906 */
[----:B------:R-:W-:Y:S05]  /*0430*/  EXIT ;  /* 0x000000000000794d */ /* 0x000fea0003800000 */
.L_x_2:
[----:B------:R-:W-:-:S00]  /*0440*/  BRA `(.L_x_2) ;  /* 0xfffffffc00fc7947 */ /* 0x000fc0000383ffff */
[----:B------:R-:W-:-:S00]  /*0450*/  NOP ;  /* 0x0000000000007918 */ /* 0x000fc00000000000 */
        /* <DEDUP_REMOVED lines=10> */
.L_x_4:


//--------------------- .text._Z6updatePfS_i      --------------------------
	.section	.text._Z6updatePfS_i,"ax",@progbits
	.align	128
        .global         _Z6updatePfS_i
        .type           _Z6updatePfS_i,@function
        .size           _Z6updatePfS_i,(.L_x_5 - _Z6updatePfS_i)
        .other          _Z6updatePfS_i,@"STO_CUDA_ENTRY STV_DEFAULT"
_Z6updatePfS_i:
.text._Z6updatePfS_i:
[----:B------:R-:W-:Y:S01]  /*0000*/  LDC R1, c[0x0][0x37c] ;  /* 0x0000df00ff017b82 */ /* 0x000fe20000000800 */
[----:B------:R-:W0:Y:S07]  /*0010*/  S2R R5, SR_TID.X ;  /* 0x0000000000057919 */ /* 0x000e2e0000002100 */
[----:B------:R-:W0:Y:S08]  /*0020*/  S2UR UR4, SR_CTAID.X ;  /* 0x00000000000479c3 */ /* 0x000e300000002500 */
[----:B------:R-:W0:Y:S08]  /*0030*/  LDC R0, c[0x0][0x360] ;  /* 0x0000d800ff007b82 */ /* 0x000e300000000800 */
[----:B------:R-:W1:Y:S01]  /*0040*/  LDC R3, c[0x0][0x390] ;  /* 0x0000e400ff037b82 */ /* 0x000e620000000800 */
[----:B0-----:R-:W-:-:S02]  /*0050*/  IMAD R0, R0, UR4, R5 ;  /* 0x0000000400007c24 */ /* 0x001fc4000f8e0205 */
[----:B-1----:R-:W-:-:S05]  /*0060*/  IMAD R5, R3, R3, RZ ;  /* 0x0000000303057224 */ /* 0x002fca00078e02ff */
[----:B------:R-:W-:-:S13]  /*0070*/  ISETP.GE.AND P0, PT, R0, R5, PT ;  /* 0x000000050000720c */ /* 0x000fda0003f06270 */
[----:B------:R-:W-:Y:S05]  /*0080*/  @P0 EXIT ;  /* 0x000000000000094d */ /* 0x000fea0003800000 */
[----:B------:R-:W-:-:S04]  /*0090*/  IABS R7, R3 ;  /* 0x0000000300077213 */ /* 0x000fc80000000000 */
[----:B------:R-:W0:Y:S08]  /*00a0*/  I2F.RP R2, R7 ;  /* 0x0000000700027306 */ /* 0x000e300000209400 */
[----:B0-----:R-:W0:Y:S02]  /*00b0*/  MUFU.RCP R2, R2 ;  /* 0x0000000200027308 */ /* 0x001e240000001000 */
[----:B0-----:R-:W-:-:S06]  /*00c0*/  VIADD R4, R2, 0xffffffe ;  /* 0x0ffffffe02047836 */ /* 0x001fcc0000000000 */
[----:B------:R0:W1:Y:S02]  /*00d0*/  F2I.FTZ.U32.TRUNC.NTZ R5, R4 ;  /* 0x0000000400057305 */ /* 0x000064000021f000 */
[----:B0-----:R-:W-:Y:S02]  /*00e0*/  IMAD.MOV.U32 R4, RZ, RZ, RZ ;  /* 0x000000ffff047224 */ /* 0x001fe400078e00ff */
[----:B-1----:R-:W-:-:S04]  /*00f0*/  IMAD.MOV R6, RZ, RZ, -R5 ;  /* 0x000000ffff067224 */ /* 0x002fc800078e0a05 */
[----:B------:R-:W-:Y:S01]  /*0100*/  IMAD R9, R6, R7, RZ ;  /* 0x0000000706097224 */ /* 0x000fe200078e02ff */
[----:B------:R-:W-:-:S03]  /*0110*/  IABS R6, R0 ;  /* 0x0000000000067213 */ /* 0x000fc60000000000 */
[----:B------:R-:W-:-:S06]  /*0120*/  IMAD.HI.U32 R5, R5, R9, R4 ;  /* 0x0000000905057227 */ /* 0x000fcc00078e0004 */
[----:B------:R-:W-:-:S04]  /*0130*/  IMAD.HI.U32 R5, R5, R6, RZ ;  /* 0x0000000605057227 */ /* 0x000fc800078e00ff */
[----:B------:R-:W-:-:S04]  /*0140*/  IMAD.MOV R2, RZ, RZ, -R5 ;  /* 0x000000ffff027224 */ /* 0x000fc800078e0a05 */
[----:B------:R-:W-:Y:S02]  /*0150*/  IMAD R2, R7, R2, R6 ;  /* 0x0000000207027224 */ /* 0x000fe400078e0206 */
[----:B------:R-:W-:-:S03]  /*0160*/  VIADD R6, R3, 0xffffffff ;  /* 0xffffffff03067836 */ /* 0x000fc60000000000 */
[----:B------:R-:W-:-:S13]  /*0170*/  ISETP.GT.U32.AND P2, PT, R7, R2, PT ;  /* 0x000000020700720c */ /* 0x000fda0003f44070 */
[----:B------:R-:W-:Y:S02]  /*0180*/  @!P2 IMAD.IADD R2, R2, 0x1, -R7 ;  /* 0x000000010202a824 */ /* 0x000fe400078e0a07 */
[----:B------:R-:W-:-:S03]  /*0190*/  @!P2 VIADD R5, R5, 0x1 ;  /* 0x000000010505a836 */ /* 0x000fc60000000000 */
[----:B------:R-:W-:Y:S02]  /*01a0*/  ISETP.GE.U32.AND P1, PT, R2, R7, PT ;  /* 0x000000070200720c */ /* 0x000fe40003f26070 */
[----:B------:R-:W-:-:S04]  /*01b0*/  LOP3.LUT R2, R0, R3, RZ, 0x3c, !PT ;  /* 0x0000000300027212 */ /* 0x000fc800078e3cff */
[----:B------:R-:W-:Y:S02]  /*01c0*/  ISETP.GE.AND P0, PT, R2, RZ, PT ;  /* 0x000000ff0200720c */ /* 0x000fe40003f06270 */
[----:B------:R-:W-:-:S05]  /*01d0*/  LOP3.LUT R2, RZ, R3, RZ, 0x33, !PT ;  /* 0x00000003ff027212 */ /* 0x000fca00078e33ff */
[----:B------:R-:W-:Y:S02]  /*01e0*/  @P1 IADD3 R5, PT, PT, R5, 0x1, RZ ;  /* 0x0000000105051810 */ /* 0x000fe40007ffe0ff */
[----:B------:R-:W-:-:S04]  /*01f0*/  ISETP.NE.AND P1, PT, R3, RZ, PT ;  /* 0x000000ff0300720c */ /* 0x000fc80003f25270 */
[----:B------:R-:W-:-:S05]  /*0200*/  @!P0 IMAD.MOV R5, RZ, RZ, -R5 ;  /* 0x000000ffff058224 */ /* 0x000fca00078e0a05 */
[----:B------:R-:W-:-:S05]  /*0210*/  SEL R5, R2, R5, !P1 ;  /* 0x0000000502057207 */ /* 0x000fca0004800000 */
[----:B------:R-:W-:-:S04]  /*0220*/  IMAD.MOV R4, RZ, RZ, -R5 ;  /* 0x000000ffff047224 */ /* 0x000fc800078e0a05 */
[----:B------:R-:W-:-:S05]  /*0230*/  IMAD R4, R3, R4, R0 ;  /* 0x0000000403047224 */ /* 0x000fca00078e0200 */
[CC--:B------:R-:W-:Y:S02]  /*0240*/  VIMNMX R7, PT, PT, R5.reuse, R4.reuse, PT ;  /* 0x0000000405077248 */ /* 0x0c0fe40003fe0100 */
[----:B------:R-:W-:Y:S02]  /*0250*/  VIMNMX R5, PT, PT, R5, R4, !PT ;  /* 0x0000000405057248 */ /* 0x000fe40007fe0100 */
[----:B------:R-:W-:-:S04]  /*0260*/  ISETP.GE.AND P0, PT, R7, 0x1, PT ;  /* 0x000000010700780c */ /* 0x000fc80003f06270 */
[----:B------:R-:W-:-:S13]  /*0270*/  ISETP.GE.OR P0, PT, R5, R6, !P0 ;  /* 0x000000060500720c */ /* 0x000fda0004706670 */
[----:B------:R-:W-:Y:S05]  /*0280*/  @P0 EXIT ;  /* 0x000000000000094d */ /* 0x000fea0003800000 */
[----:B------:R-:W0:Y:S01]  /*0290*/  LDC.64 R6, c[0x0][0x380] ;  /* 0x0000e000ff067b82 */ /* 0x000e220000000a00 */
[----:B------:R-:W1:Y:S01]  /*02a0*/  LDCU.64 UR4, c[0x0][0x358] ;  /* 0x00006b00ff0477ac */ /* 0x000e620008000a00 */
[C---:B------:R-:W-:Y:S01]  /*02b0*/  IADD3 R5, PT, PT, R0.reuse, R2, RZ ;  /* 0x0000000200057210 */ /* 0x040fe20007ffe0ff */
[----:B------:R-:W-:-:S04]  /*02c0*/  IMAD.IADD R9, R0, 0x1, R3 ;  /* 0x0000000100097824 */ /* 0x000fc800078e0203 */
[----:B0-----:R-:W-:-:S04]  /*02d0*/  IMAD.WIDE R2, R5, 0x4, R6 ;  /* 0x0000000405027825 */ /* 0x001fc800078e0206 */
[--C-:B------:R-:W-:Y:S01]  /*02e0*/  IMAD.WIDE R4, R9, 0x4, R6.reuse ;  /* 0x0000000409047825 */ /* 0x100fe200078e0206 */
[----:B-1----:R-:W2:Y:S01]  /*02f0*/  LDG.E R10, desc[UR4][R2.64] ;  /* 0x00000004020a7981 */ /* 0x002ea2000c1e1900 */
[----:B------:R-:W0:Y:S03]  /*0300*/  LDC.64 R8, c[0x0][0x388] ;  /* 0x0000e200ff087b82 */ /* 0x000e260000000a00 */
[----:B------:R0:W2:Y:S04]  /*0310*/  LDG.E R11, desc[UR4][R2.64+0x8] ;  /* 0x00000804020b7981 */ /* 0x0000a8000c1e1900 */
[----:B------:R-:W3:Y:S04]  /*0320*/  LDG.E R12, desc[UR4][R4.64+-0x4] ;  /* 0xfffffc04040c7981 */ /* 0x000ee8000c1e1900 */
[----:B------:R-:W3:Y:S01]  /*0330*/  LDG.E R13, desc[UR4][R4.64+0x4] ;  /* 0x00000404040d7981 */ /* 0x000ee2000c1e1900 */
[----:B------:R-:W-:-:S06]  /*0340*/  IMAD.WIDE R6, R0, 0x4, R6 ;  /* 0x0000000400067825 */ /* 0x000fcc00078e0206 */
[----:B------:R-:W4:Y:S01]  /*0350*/  LDG.E R6, desc[UR4][R6.64] ;  /* 0x0000000406067981 */ /* 0x000f22000c1e1900 */
[----:B0-----:R-:W-:Y:S01]  /*0360*/  IMAD.WIDE R2, R0, 0x4, R8 ;  /* 0x0000000400027825 */ /* 0x001fe200078e0208 */
[----:B--2---:R-:W-:-:S04]  /*0370*/  FSETP.GEU.AND P0, PT, R11, R10, PT ;  /* 0x0000000a0b00720b */ /* 0x004fc80003f0e000 */
[----:B------:R-:W-:Y:S02]  /*0380*/  FSEL R14, R11, R10, !P0 ;  /* 0x0000000a0b0e7208 */ /* 0x000fe40004000000 */
[----:B------:R-:W-:Y:S02]  /*0390*/  FSEL R10, R10, R11, !P0 ;  /* 0x0000000b0a0a7208 */ /* 0x000fe40004000000 */
[----:B---3--:R-:W-:-:S04]  /*03a0*/  FSETP.GEU.AND P1, PT, R13, R12, PT ;  /* 0x0000000c0d00720b */ /* 0x008fc80003f2e000 */
[----:B------:R-:W-:Y:S02]  /*03b0*/  FSEL R15, R13, R12, !P1 ;  /* 0x0000000c0d0f7208 */ /* 0x000fe40004800000 */
[----:B------:R-:W-:Y:S02]  /*03c0*/  FSEL R13, R12, R13, !P1 ;  /* 0x0000000d0c0d7208 */ /* 0x000fe40004800000 */
[-C--:B------:R-:W-:Y:S02]  /*03d0*/  FSETP.GEU.AND P2, PT, R14, R15.reuse, PT ;  /* 0x0000000f0e00720b */ /* 0x080fe40003f4e000 */
[----:B------:R-:W-:-:S11]  /*03e0*/  FMNMX R15, R10, R15, PT ;  /* 0x0000000f0a0f7209 */ /* 0x000fd60003800000 */
[----:B------:R-:W-:-:S05]  /*03f0*/  @P2 FMNMX R15, R14, R13, PT ;  /* 0x0000000d0e0f2209 */ /* 0x000fca0003800000 */
[----:B----4-:R-:W-:-:S05]  /*0400*/  FADD R15, R6, R15 ;  /* 0x0000000f060f7221 */ /* 0x010fca0000000000 */
[----:B------:R-:W-:Y:S01]  /*0410*/  STG.E desc[UR4][R2.64], R15 ;  /* 0x0000000f02007986 */ /* 0x000fe2000c101904 */
[----:B------:R-:W-:Y:S05]  /*0420*/  EXIT ;  /* 0x000000000000794d */ /* 0x000fea0003800000 */
.L_x_3:
        /* <DEDUP_REMOVED lines=13> */
.L_x_5:


//--------------------- .nv.shared._Z13reduceSmemDynPfS_i --------------------------
	.section	.nv.shared._Z13reduceSmemDynPfS_i,"aw",@nobits
	.sectionflags	@""
	.align	16
	.zero		1024


//--------------------- .nv.shared.reserved.0     --------------------------
	.section	.nv.shared.reserved.0,"aw",@nobits
	.weak		__nv_reservedSMEM_offset_0_alias
	.size		__nv_reservedSMEM_offset_0_alias, 0, 64
	.other		__nv_reservedSMEM_offset_0_alias,@"STO_CUDA_RESERVED_SHARED STV_DEFAULT"
__nv_reservedSMEM_offset_0_alias:
	.zero		0
	.zero		64


//--------------------- .nv.shared._Z6updatePfS_i --------------------------
	.section	.nv.shared._Z6updatePfS_i,"aw",@nobits
	.sectionflags	@""
	.align	16
	.zero		1024


//--------------------- .nv.constant0._Z13reduceSmemDynPfS_i --------------------------
	.section	.nv.constant0._Z13reduceSmemDynPfS_i,"a",@progbits
	.sectionflags	@""
	.align	4
.nv.constant0._Z13reduceSmemDynPfS_i:
	.zero		916


//--------------------- .nv.constant0._Z6updatePfS_i --------------------------
	.section	.nv.constant0._Z6updatePfS_i,"a",@progbits
	.sectionflags	@""
	.align	4
.nv.constant0._Z6updatePfS_i:
	.zero		916


//--------------------- SYMBOLS --------------------------

	.type		.nv.reservedSmem.offset0,@object
	.size		.nv.reservedSmem.offset0,0x4
	.type		.nv.reservedSmem.cap,@object
	.size		.nv.reservedSmem.cap,0x4
